	.headerflags	@"EF_CUDA_TEXMODE_UNIFIED EF_CUDA_64BIT_ADDRESS EF_CUDA_ACCELERATORS EF_CUDA_SM90 EF_CUDA_VIRTUAL_SM(EF_CUDA_SM90)"
	.elftype	@"ET_EXEC"


//--------------------- .nv.info                  --------------------------
	.section	.nv.info,"",@"SHT_CUDA_INFO"
	.align	4


	//----- nvinfo : EIATTR_REGCOUNT
	.align		4
        /*0000*/ 	.byte	0x04, 0x2f
        /*0002*/ 	.short	(.L_1 - .L_0)
	.align		4
.L_0:
        /*0004*/ 	.word	index@(triton_poi_fused_add_convolution_div_2)
        /*0008*/ 	.word	0x00000010


	//----- nvinfo : EIATTR_MIN_STACK_SIZE
	.align		4
.L_1:
        /*000c*/ 	.byte	0x04, 0x12
        /*000e*/ 	.short	(.L_3 - .L_2)
	.align		4
.L_2:
        /*0010*/ 	.word	index@(triton_poi_fused_add_convolution_div_2)
        /*0014*/ 	.word	0x00000000


	//----- nvinfo : EIATTR_FRAME_SIZE
	.align		4
.L_3:
        /*0018*/ 	.byte	0x04, 0x11
        /*001a*/ 	.short	(.L_5 - .L_4)
	.align		4
.L_4:
        /*001c*/ 	.word	index@(triton_poi_fused_add_convolution_div_2)
        /*0020*/ 	.word	0x00000000


	//----- nvinfo : EIATTR_MIN_STACK_SIZE
	.align		4
.L_5:
        /*0024*/ 	.byte	0x04, 0x12
        /*0026*/ 	.short	(.L_7 - .L_6)
	.align		4
.L_6:
        /*0028*/ 	.word	index@(triton_poi_fused_add_convolution_div_2)
        /*002c*/ 	.word	0x00000000
.L_7:


//--------------------- .nv.info.triton_poi_fused_add_convolution_div_2 --------------------------
	.section	.nv.info.triton_poi_fused_add_convolution_div_2,"",@"SHT_CUDA_INFO"
	.sectionflags	@""
	.align	4


	//----- nvinfo : EIATTR_CUDA_API_VERSION
	.align		4
        /*0000*/ 	.byte	0x04, 0x37
        /*0002*/ 	.short	(.L_9 - .L_8)
.L_8:
        /*0004*/ 	.word	0x0000007c


	//----- nvinfo : EIATTR_KPARAM_INFO
	.align		4
.L_9:
        /*0008*/ 	.byte	0x04, 0x17
        /*000a*/ 	.short	(.L_11 - .L_10)
.L_10:
        /*000c*/ 	.word	0x00000000
        /*0010*/ 	.short	0x0003
        /*0012*/ 	.short	0x0018
        /*0014*/ 	.byte	0x00, 0xf0, 0x11, 0x00


	//----- nvinfo : EIATTR_KPARAM_INFO
	.align		4
.L_11:
        /*0018*/ 	.byte	0x04, 0x17
        /*001a*/ 	.short	(.L_13 - .L_12)
.L_12:
        /*001c*/ 	.word	0x00000000
        /*0020*/ 	.short	0x0002
        /*0022*/ 	.short	0x0010
        /*0024*/ 	.byte	0x00, 0xf4, 0x21, 0x00


	//----- nvinfo : EIATTR_KPARAM_INFO
	.align		4
.L_13:
        /*0028*/ 	.byte	0x04, 0x17
        /*002a*/ 	.short	(.L_15 - .L_14)
.L_14:
        /*002c*/ 	.word	0x00000000
        /*0030*/ 	.short	0x0001
        /*0032*/ 	.short	0x0008
        /*0034*/ 	.byte	0x00, 0xf4, 0x21, 0x00


	//----- nvinfo : EIATTR_KPARAM_INFO
	.align		4
.L_15:
        /*0038*/ 	.byte	0x04, 0x17
        /*003a*/ 	.short	(.L_17 - .L_16)
.L_16:
        /*003c*/ 	.word	0x00000000
        /*0040*/ 	.short	0x0000
        /*0042*/ 	.short	0x0000
        /*0044*/ 	.byte	0x00, 0xf4, 0x21, 0x00


	//----- nvinfo : EIATTR_SPARSE_MMA_MASK
	.align		4
.L_17:
        /*0048*/ 	.byte	0x03, 0x50
        /*004a*/ 	.short	0x0000


	//----- nvinfo : EIATTR_MAXREG_COUNT
	.align		4
        /*004c*/ 	.byte	0x03, 0x1b
        /*004e*/ 	.short	0x00ff


	//----- nvinfo : EIATTR_EXIT_INSTR_OFFSETS
	.align		4
        /*0050*/ 	.byte	0x04, 0x1c
        /*0052*/ 	.short	(.L_19 - .L_18)


	//   ....[0]....
.L_18:
        /*0054*/ 	.word	0x00000210


	//   ....[1]....
        /*0058*/ 	.word	0x00000250


	//----- nvinfo : EIATTR_REQNTID
	.align		4
.L_19:
        /*005c*/ 	.byte	0x04, 0x10
        /*005e*/ 	.short	(.L_21 - .L_20)
.L_20:
        /*0060*/ 	.word	0x00000080
        /*0064*/ 	.word	0x00000001
        /*0068*/ 	.word	0x00000001


	//----- nvinfo : EIATTR_CBANK_PARAM_SIZE
	.align		4
.L_21:
        /*006c*/ 	.byte	0x03, 0x19
        /*006e*/ 	.short	0x001c


	//----- nvinfo : EIATTR_PARAM_CBANK
	.align		4
        /*0070*/ 	.byte	0x04, 0x0a
        /*0072*/ 	.short	(.L_23 - .L_22)
	.align		4
.L_22:
        /*0074*/ 	.word	index@(.nv.constant0.triton_poi_fused_add_convolution_div_2)
        /*0078*/ 	.short	0x0210
        /*007a*/ 	.short	0x001c


	//----- nvinfo : EIATTR_SW_WAR
	.align		4
.L_23:
        /*007c*/ 	.byte	0x04, 0x36
        /*007e*/ 	.short	(.L_25 - .L_24)
.L_24:
        /*0080*/ 	.word	0x00000008
.L_25:


//--------------------- .nv.callgraph             --------------------------
	.section	.nv.callgraph,"",@"SHT_CUDA_CALLGRAPH"
	.align	4
	.sectionentsize	8
	.align		4
        /*0000*/ 	.word	0x00000000
	.align		4
        /*0004*/ 	.word	0xffffffff
	.align		4
        /*0008*/ 	.word	0x00000000
	.align		4
        /*000c*/ 	.word	0xfffffffe
	.align		4
        /*0010*/ 	.word	0x00000000
	.align		4
        /*0014*/ 	.word	0xfffffffd
	.align		4
        /*0018*/ 	.word	0x00000000
	.align		4
        /*001c*/ 	.word	0xfffffffc


//--------------------- .text.triton_poi_fused_add_convolution_div_2 --------------------------
	.section	.text.triton_poi_fused_add_convolution_div_2,"ax",@progbits
	.align	128
        .global         triton_poi_fused_add_convolution_div_2
        .type           triton_poi_fused_add_convolution_div_2,@function
        .size           triton_poi_fused_add_convolution_div_2,(.L_x_1 - triton_poi_fused_add_convolution_div_2)
        .other          triton_poi_fused_add_convolution_div_2,@"STO_CUDA_ENTRY STV_DEFAULT"
triton_poi_fused_add_convolution_div_2:
.text.triton_poi_fused_add_convolution_div_2:
[----:B------:R-:W0:Y:S02]  /*0000*/  LDC R1, c[0x0][0x28] ;  /* 0x00000a00ff017b82 */ /* 0x000e240000000800 */
[----:B------:R-:W1:Y:S01]  /*0010*/  S2R R0, SR_TID.X ;  /* 0x0000000000007919 */ /* 0x000e620000002100 */
[----:B------:R-:W2:Y:S01]  /*0020*/  LDC.64 R6, c[0x0][0x220] ;  /* 0x00008800ff067b82 */ /* 0x000ea20000000a00 */
[----:B------:R-:W-:Y:S01]  /*0030*/  HFMA2.MMA R13, -RZ, RZ, 0, 0 ;  /* 0x00000000ff0d7435 */ /* 0x000fe200000001ff */
[----:B------:R-:W-:Y:S01]  /*0040*/  ULDC.64 UR4, c[0x0][0x208] ;  /* 0x0000820000047ab9 */ /* 0x000fe20000000a00 */
[----:B------:R-:W3:Y:S05]  /*0050*/  S2R R9, SR_CTAID.X ;  /* 0x0000000000097919 */ /* 0x000eea0000002500 */
[----:B------:R-:W4:Y:S08]  /*0060*/  LDC.64 R4, c[0x0][0x210] ;  /* 0x00008400ff047b82 */ /* 0x000f300000000a00 */
[----:B------:R-:W5:Y:S01]  /*0070*/  LDC.64 R2, c[0x0][0x218] ;  /* 0x00008600ff027b82 */ /* 0x000f620000000a00 */
[----:B-1----:R-:W-:Y:S01]  /*0080*/  IMAD.SHL.U32 R0, R0, 0x2, RZ ;  /* 0x0000000200007824 */ /* 0x002fe200078e00ff */
[----:B---3--:R-:W-:-:S04]  /*0090*/  SHF.R.S32.HI R8, RZ, 0x17, R9 ;  /* 0x00000017ff087819 */ /* 0x008fc80000011409 */
[----:B------:R-:W-:Y:S02]  /*00a0*/  LOP3.LUT R0, R0, 0xfe, RZ, 0xc0, !PT ;  /* 0x000000fe00007812 */ /* 0x000fe400078ec0ff */
[----:B------:R-:W-:Y:S02]  /*00b0*/  SGXT R8, R8, 0x1 ;  /* 0x000000010808781a */ /* 0x000fe40000000200 */
[----:B------:R-:W-:-:S04]  /*00c0*/  LEA R9, R9, R0, 0x8 ;  /* 0x0000000009097211 */ /* 0x000fc800078e40ff */
[----:B------:R-:W-:Y:S01]  /*00d0*/  LEA.HI R8, R8, R9, RZ, 0x4 ;  /* 0x0000000908087211 */ /* 0x000fe200078f20ff */
[C---:B----4-:R-:W-:Y:S01]  /*00e0*/  IMAD.WIDE R4, R9.reuse, 0x4, R4 ;  /* 0x0000000409047825 */ /* 0x050fe200078e0204 */
[C---:B------:R-:W-:Y:S02]  /*00f0*/  ISETP.GE.AND P0, PT, R9.reuse, 0x100, PT ;  /* 0x000001000900780c */ /* 0x040fe40003f06270 */
[----:B------:R-:W-:Y:S01]  /*0100*/  SHF.R.S32.HI R8, RZ, 0x4, R8 ;  /* 0x00000004ff087819 */ /* 0x000fe20000011408 */
[----:B-----5:R-:W-:-:S03]  /*0110*/  IMAD.WIDE R2, R9, 0x4, R2 ;  /* 0x0000000409027825 */ /* 0x020fc600078e0202 */
[----:B------:R-:W-:-:S04]  /*0120*/  LEA.HI R0, R8, R8, RZ, 0x2 ;  /* 0x0000000808007211 */ /* 0x000fc800078f10ff */
[----:B------:R-:W-:Y:S01]  /*0130*/  LOP3.LUT R11, R0, 0xfffffffc, RZ, 0xc0, !PT ;  /* 0xfffffffc000b7812 */ /* 0x000fe200078ec0ff */
[----:B------:R-:W-:-:S04]  /*0140*/  IMAD.MOV.U32 R0, RZ, RZ, RZ ;  /* 0x000000ffff007224 */ /* 0x000fc800078e00ff */
[----:B------:R-:W-:Y:S01]  /*0150*/  IMAD.IADD R11, R8, 0x1, -R11 ;  /* 0x00000001080b7824 */ /* 0x000fe200078e0a0b */
[----:B------:R-:W-:-:S03]  /*0160*/  CS2R R8, SRZ ;  /* 0x0000000000087805 */ /* 0x000fc6000001ff00 */
[----:B--2---:R-:W-:Y:S01]  /*0170*/  IMAD.WIDE R6, R11, 0x4, R6 ;  /* 0x000000040b067825 */ /* 0x004fe200078e0206 */
[----:B------:R-:W-:Y:S02]  /*0180*/  CS2R R10, SRZ ;  /* 0x00000000000a7805 */ /* 0x000fe4000001ff00 */
[----:B------:R-:W2:Y:S04]  /*0190*/  @!P0 LDG.E.64 R8, desc[UR4][R2.64] ;  /* 0x0000000402088981 */ /* 0x000ea8000c1e1b00 */
[----:B------:R-:W3:Y:S04]  /*01a0*/  @!P0 LDG.E.64 R10, desc[UR4][R4.64] ;  /* 0x00000004040a8981 */ /* 0x000ee8000c1e1b00 */
[----:B------:R-:W3:Y:S04]  /*01b0*/  @!P0 LDG.E.EL R13, desc[UR4][R6.64] ;  /* 0x00000004060d8981 */ /* 0x000ee8000c2e1900 */
[----:B------:R-:W4:Y:S01]  /*01c0*/  @!P0 LDG.E.EL R0, desc[UR4][R6.64] ;  /* 0x0000000406008981 */ /* 0x000f22000c2e1900 */
[----:B---3--:R-:W-:Y:S01]  /*01d0*/  FADD R13, R13, R10 ;  /* 0x0000000a0d0d7221 */ /* 0x008fe20000000000 */
[----:B----4-:R-:W-:-:S03]  /*01e0*/  FADD R0, R0, R11 ;  /* 0x0000000b00007221 */ /* 0x010fc60000000000 */
[----:B--2---:R-:W-:Y:S01]  /*01f0*/  FADD R8, R13, R8 ;  /* 0x000000080d087221 */ /* 0x004fe20000000000 */
[----:B------:R-:W-:Y:S01]  /*0200*/  FADD R0, R0, R9 ;  /* 0x0000000900007221 */ /* 0x000fe20000000000 */
[----:B------:R-:W-:Y:S06]  /*0210*/  @P0 EXIT ;  /* 0x000000000000094d */ /* 0x000fec0003800000 */
[----:B------:R-:W-:Y:S01]  /*0220*/  FMUL R8, R8, 0.70710676908493041992 ;  /* 0x3f3504f308087820 */ /* 0x000fe20000400000 */
[----:B------:R-:W-:-:S05]  /*0230*/  FMUL R9, R0, 0.70710676908493041992 ;  /* 0x3f3504f300097820 */ /* 0x000fca0000400000 */
[----:B------:R-:W-:Y:S01]  /*0240*/  STG.E.64 desc[UR4][R4.64], R8 ;  /* 0x0000000804007986 */ /* 0x000fe2000c101b04 */
[----:B------:R-:W-:Y:S05]  /*0250*/  EXIT ;  /* 0x000000000000794d */ /* 0x000fea0003800000 */
.L_x_0:
[----:B------:R-:W-:-:S00]  /*0260*/  BRA `(.L_x_0) ;  /* 0xfffffffc00fc7947 */ /* 0x000fc0000383ffff */
[----:B------:R-:W-:-:S00]  /*0270*/  NOP ;  /* 0x0000000000007918 */ /* 0x000fc00000000000 */
        /* <DEDUP_REMOVED lines=8> */
.L_x_1:


//--------------------- .nv.constant0.triton_poi_fused_add_convolution_div_2 --------------------------
	.section	.nv.constant0.triton_poi_fused_add_convolution_div_2,"a",@progbits
	.sectionflags	@""
	.align	4
.nv.constant0.triton_poi_fused_add_convolution_div_2:
	.zero		556
